//
// Generated by NVIDIA NVVM Compiler
//
// Compiler Build ID: CL-36424714
// Cuda compilation tools, release 13.0, V13.0.88
// Based on NVVM 20.0.0
//

.version 9.0
.target sm_100
.address_size 64

	// .globl	_Z10sumNumbersPii

.visible .entry _Z10sumNumbersPii(
	.param .u64 .ptr .align 1 _Z10sumNumbersPii_param_0,
	.param .u32 _Z10sumNumbersPii_param_1
)
{
	.reg .pred 	%p<2>;
	.reg .b32 	%r<7>;
	.reg .b64 	%rd<3>;

	ld.param.u64 	%rd1, [_Z10sumNumbersPii_param_0];
	ld.param.u32 	%r2, [_Z10sumNumbersPii_param_1];
	mov.u32 	%r3, %ctaid.x;
	mov.u32 	%r4, %ntid.x;
	mov.u32 	%r5, %tid.x;
	mad.lo.s32 	%r1, %r3, %r4, %r5;
	setp.gt.s32 	%p1, %r1, %r2;
	@%p1 bra 	$L__BB0_2;
	cvta.to.global.u64 	%rd2, %rd1;
	atom.global.add.u32 	%r6, [%rd2], %r1;
$L__BB0_2:
	ret;

}


// ===== COMPILED SASS (sm_100) =====

	.target	sm_100

	.elftype	@"ET_EXEC"


//--------------------- .note.nv.tkinfo           --------------------------
	.section	.note.nv.tkinfo,"",@"SHT_NOTE"
	.sectionflags	@"SHF_NOTE_NV_TKINFO"
	.tkinfo
        /*0018*/ 	.word	0x00000002
        /*0030*/ 	.string	""
        /*0030*/ 	.string	"ptxas"
        /*0030*/ 	.string	"Cuda compilation tools, release 13.0, V13.0.88"
        /*0030*/ 	.string	"Build cuda_13.0.r13.0/compiler.36424714_0"
        /*0030*/ 	.string	"-arch sm_100 -m 64 "



//--------------------- .note.nv.cuinfo           --------------------------
	.section	.note.nv.cuinfo,"",@"SHT_NOTE"
	.sectionflags	@"SHF_NOTE_NV_CUINFO"
        /*0018*/ 	.short	0x0002
        /*001a*/ 	.short	0x0064
        /*001c*/ 	.short	0x0082
	.zero		2


//--------------------- .nv.info                  --------------------------
	.section	.nv.info,"",@"SHT_CUDA_INFO"
	.align	4


	//----- nvinfo : EIATTR_REGCOUNT
	.align		4
        /*0000*/ 	.byte	0x04, 0x2f
        /*0002*/ 	.short	(.L_1 - .L_0)
	.align		4
.L_0:
        /*0004*/ 	.word	index@(_Z10sumNumbersPii)
        /*0008*/ 	.word	0x00000008


	//----- nvinfo : EIATTR_FRAME_SIZE
	.align		4
.L_1:
        /*000c*/ 	.byte	0x04, 0x11
        /*000e*/ 	.short	(.L_3 - .L_2)
	.align		4
.L_2:
        /*0010*/ 	.word	index@(_Z10sumNumbersPii)
        /*0014*/ 	.word	0x00000000


	//----- nvinfo : EIATTR_MIN_STACK_SIZE
	.align		4
.L_3:
        /*0018*/ 	.byte	0x04, 0x12
        /*001a*/ 	.short	(.L_5 - .L_4)
	.align		4
.L_4:
        /*001c*/ 	.word	index@(_Z10sumNumbersPii)
        /*0020*/ 	.word	0x00000000
.L_5:


//--------------------- .nv.compat                --------------------------
	.section	.nv.compat,"",@"SHT_CUDA_COMPAT_INFO"
	.align	4
        /*0000*/ 	.byte	0x02, 0x09, 0x00, 0x00, 0x02, 0x02, 0x01, 0x00, 0x02, 0x05, 0x05, 0x00, 0x03, 0x07, 0x01, 0x01
        /*0010*/ 	.byte	0x02, 0x03, 0x00, 0x00, 0x02, 0x06, 0x01, 0x00, 0x04, 0x0b, 0x08, 0x00, 0x09, 0x00, 0x00, 0x00
        /*0020*/ 	.byte	0x00, 0x00, 0x00, 0x00


//--------------------- .nv.info._Z10sumNumbersPii --------------------------
	.section	.nv.info._Z10sumNumbersPii,"",@"SHT_CUDA_INFO"
	.sectionflags	@""
	.align	4


	//----- nvinfo : EIATTR_CUDA_API_VERSION
	.align		4
        /*0000*/ 	.byte	0x04, 0x37
        /*0002*/ 	.short	(.L_7 - .L_6)
.L_6:
        /*0004*/ 	.word	0x00000082


	//----- nvinfo : EIATTR_KPARAM_INFO
	.align		4
.L_7:
        /*0008*/ 	.byte	0x04, 0x17
        /*000a*/ 	.short	(.L_9 - .L_8)
.L_8:
        /*000c*/ 	.word	0x00000000
        /*0010*/ 	.short	0x0001
        /*0012*/ 	.short	0x0008
        /*0014*/ 	.byte	0x00, 0xf0, 0x11, 0x00


	//----- nvinfo : EIATTR_KPARAM_INFO
	.align		4
.L_9:
        /*0018*/ 	.byte	0x04, 0x17
        /*001a*/ 	.short	(.L_11 - .L_10)
.L_10:
        /*001c*/ 	.word	0x00000000
        /*0020*/ 	.short	0x0000
        /*0022*/ 	.short	0x0000
        /*0024*/ 	.byte	0x00, 0xf5, 0x21, 0x00


	//----- nvinfo : EIATTR_SPARSE_MMA_MASK
	.align		4
.L_11:
        /*0028*/ 	.byte	0x03, 0x50
        /*002a*/ 	.short	0x0000


	//----- nvinfo : EIATTR_MAXREG_COUNT
	.align		4
        /*002c*/ 	.byte	0x03, 0x1b
        /*002e*/ 	.short	0x00ff


	//----- nvinfo : EIATTR_MERCURY_ISA_VERSION
	.align		4
        /*0030*/ 	.byte	0x03, 0x5f
        /*0032*/ 	.short	0x0101


	//----- nvinfo : EIATTR_INT_WARP_WIDE_INSTR_OFFSETS
	.align		4
        /*0034*/ 	.byte	0x04, 0x31
        /*0036*/ 	.short	(.L_13 - .L_12)


	//   ....[0]....
.L_12:
        /*0038*/ 	.word	0x00000090


	//   ....[1]....
        /*003c*/ 	.word	0x000000b0


	//----- nvinfo : EIATTR_VRC_CTA_INIT_COUNT
	.align		4
.L_13:
        /*0040*/ 	.byte	0x02, 0x4a
	.zero		1
	.zero		1


	//----- nvinfo : EIATTR_EXIT_INSTR_OFFSETS
	.align		4
        /*0044*/ 	.byte	0x04, 0x1c
        /*0046*/ 	.short	(.L_15 - .L_14)


	//   ....[0]....
.L_14:
        /*0048*/ 	.word	0x00000070


	//   ....[1]....
        /*004c*/ 	.word	0x00000110


	//----- nvinfo : EIATTR_CBANK_PARAM_SIZE
	.align		4
.L_15:
        /*0050*/ 	.byte	0x03, 0x19
        /*0052*/ 	.short	0x000c


	//----- nvinfo : EIATTR_PARAM_CBANK
	.align		4
        /*0054*/ 	.byte	0x04, 0x0a
        /*0056*/ 	.short	(.L_17 - .L_16)
	.align		4
.L_16:
        /*0058*/ 	.word	index@(.nv.constant0._Z10sumNumbersPii)
        /*005c*/ 	.short	0x0380
        /*005e*/ 	.short	0x000c


	//----- nvinfo : EIATTR_SW_WAR
	.align		4
.L_17:
        /*0060*/ 	.byte	0x04, 0x36
        /*0062*/ 	.short	(.L_19 - .L_18)
.L_18:
        /*0064*/ 	.word	0x00000008
.L_19:


//--------------------- .nv.callgraph             --------------------------
	.section	.nv.callgraph,"",@"SHT_CUDA_CALLGRAPH"
	.align	4
	.sectionentsize	8
	.align		4
        /*0000*/ 	.word	0x00000000
	.align		4
        /*0004*/ 	.word	0xffffffff
	.align		4
        /*0008*/ 	.word	0x00000000
	.align		4
        /*000c*/ 	.word	0xfffffffe
	.align		4
        /*0010*/ 	.word	0x00000000
	.align		4
        /*0014*/ 	.word	0xfffffffd
	.align		4
        /*0018*/ 	.word	0x00000000
	.align		4
        /*001c*/ 	.word	0xfffffffc


//--------------------- .text._Z10sumNumbersPii   --------------------------
	.section	.text._Z10sumNumbersPii,"ax",@progbits
	.align	128
        .global         _Z10sumNumbersPii
        .type           _Z10sumNumbersPii,@function
        .size           _Z10sumNumbersPii,(.L_x_1 - _Z10sumNumbersPii)
        .other          _Z10sumNumbersPii,@"STO_CUDA_ENTRY STV_DEFAULT"
_Z10sumNumbersPii:
.text._Z10sumNumbersPii:
[----:B------:R-:W-:Y:S01]  /*0000*/  LDC R1, c[0x0][0x37c] ;  /* 0x0000df00ff017b82 */ /* 0x000fe20000000800 */
[----:B------:R-:W0:Y:S07]  /*0010*/  S2R R3, SR_TID.X ;  /* 0x0000000000037919 */ /* 0x000e2e0000002100 */
[----:B------:R-:W0:Y:S01]  /*0020*/  S2UR UR4, SR_CTAID.X ;  /* 0x00000000000479c3 */ /* 0x000e220000002500 */
[----:B------:R-:W1:Y:S07]  /*0030*/  LDCU UR5, c[0x0][0x388] ;  /* 0x00007100ff0577ac */ /* 0x000e6e0008000800 */
[----:B------:R-:W0:Y:S02]  /*0040*/  LDC R0, c[0x0][0x360] ;  /* 0x0000d800ff007b82 */ /* 0x000e240000000800 */
[----:B0-----:R-:W-:-:S05]  /*0050*/  IMAD R0, R0, UR4, R3 ;  /* 0x0000000400007c24 */ /* 0x001fca000f8e0203 */
[----:B-1----:R-:W-:-:S13]  /*0060*/  ISETP.GT.AND P0, PT, R0, UR5, PT ;  /* 0x0000000500007c0c */ /* 0x002fda000bf04270 */
[----:B------:R-:W-:Y:S05]  /*0070*/  @P0 EXIT ;  /* 0x000000000000094d */ /* 0x000fea0003800000 */
[----:B------:R-:W0:Y:S01]  /*0080*/  S2R R4, SR_LANEID ;  /* 0x0000000000047919 */ /* 0x000e220000000000 */
[----:B------:R-:W1:Y:S08]  /*0090*/  REDUX.SUM UR5, R0 ;  /* 0x00000000000573c4 */ /* 0x000e70000000c000 */
[----:B------:R-:W2:Y:S01]  /*00a0*/  LDC.64 R2, c[0x0][0x380] ;  /* 0x0000e000ff027b82 */ /* 0x000ea20000000a00 */
[----:B------:R-:W-:Y:S01]  /*00b0*/  VOTEU.ANY UR4, UPT, PT ;  /* 0x0000000000047886 */ /* 0x000fe200038e0100 */
[----:B------:R-:W2:Y:S01]  /*00c0*/  LDCU.64 UR6, c[0x0][0x358] ;  /* 0x00006b00ff0677ac */ /* 0x000ea20008000a00 */
[----:B------:R-:W-:Y:S01]  /*00d0*/  UFLO.U32 UR4, UR4 ;  /* 0x00000004000472bd */ /* 0x000fe200080e0000 */
[----:B-1----:R-:W-:-:S05]  /*00e0*/  MOV R5, UR5 ;  /* 0x0000000500057c02 */ /* 0x002fca0008000f00 */
[----:B0-----:R-:W-:-:S13]  /*00f0*/  ISETP.EQ.U32.AND P0, PT, R4, UR4, PT ;  /* 0x0000000404007c0c */ /* 0x001fda000bf02070 */
[----:B--2---:R-:W-:Y:S01]  /*0100*/  @P0 REDG.E.ADD.STRONG.GPU desc[UR6][R2.64], R5 ;  /* 0x000000050200098e */ /* 0x004fe2000c12e106 */
[----:B------:R-:W-:Y:S05]  /*0110*/  EXIT ;  /* 0x000000000000794d */ /* 0x000fea0003800000 */
.L_x_0:
[----:B------:R-:W-:-:S00]  /*0120*/  BRA `(.L_x_0) ;  /* 0xfffffffc00fc7947 */ /* 0x000fc0000383ffff */
[----:B------:R-:W-:-:S00]  /*0130*/  NOP ;  /* 0x0000000000007918 */ /* 0x000fc00000000000 */
        /* <DEDUP_REMOVED lines=12> */
.L_x_1:


//--------------------- .nv.shared.reserved.0     --------------------------
	.section	.nv.shared.reserved.0,"aw",@nobits
	.weak		__nv_reservedSMEM_offset_0_alias
	.size		__nv_reservedSMEM_offset_0_alias, 0, 64
	.other		__nv_reservedSMEM_offset_0_alias,@"STO_CUDA_RESERVED_SHARED STV_DEFAULT"
__nv_reservedSMEM_offset_0_alias:
	.zero		0
	.zero		64


//--------------------- .nv.constant0._Z10sumNumbersPii --------------------------
	.section	.nv.constant0._Z10sumNumbersPii,"a",@progbits
	.sectionflags	@""
	.align	4
.nv.constant0._Z10sumNumbersPii:
	.zero		908


//--------------------- SYMBOLS --------------------------

	.type		.nv.reservedSmem.offset0,@object
	.size		.nv.reservedSmem.offset0,0x4
